	.headerflags	@"EF_CUDA_TEXMODE_UNIFIED EF_CUDA_64BIT_ADDRESS EF_CUDA_ACCELERATORS EF_CUDA_SM90 EF_CUDA_VIRTUAL_SM(EF_CUDA_SM90)"
	.elftype	@"ET_EXEC"


//--------------------- .nv.info                  --------------------------
	.section	.nv.info,"",@"SHT_CUDA_INFO"
	.align	4


	//----- nvinfo : EIATTR_REGCOUNT
	.align		4
        /*0000*/ 	.byte	0x04, 0x2f
        /*0002*/ 	.short	(.L_1 - .L_0)
	.align		4
.L_0:
        /*0004*/ 	.word	index@(triton_poi_fused_convolution_max_pool2d_with_indices_relu_26)
        /*0008*/ 	.word	0x00000016


	//----- nvinfo : EIATTR_MIN_STACK_SIZE
	.align		4
.L_1:
        /*000c*/ 	.byte	0x04, 0x12
        /*000e*/ 	.short	(.L_3 - .L_2)
	.align		4
.L_2:
        /*0010*/ 	.word	index@(triton_poi_fused_convolution_max_pool2d_with_indices_relu_26)
        /*0014*/ 	.word	0x00000000


	//----- nvinfo : EIATTR_FRAME_SIZE
	.align		4
.L_3:
        /*0018*/ 	.byte	0x04, 0x11
        /*001a*/ 	.short	(.L_5 - .L_4)
	.align		4
.L_4:
        /*001c*/ 	.word	index@(triton_poi_fused_convolution_max_pool2d_with_indices_relu_26)
        /*0020*/ 	.word	0x00000000


	//----- nvinfo : EIATTR_MIN_STACK_SIZE
	.align		4
.L_5:
        /*0024*/ 	.byte	0x04, 0x12
        /*0026*/ 	.short	(.L_7 - .L_6)
	.align		4
.L_6:
        /*0028*/ 	.word	index@(triton_poi_fused_convolution_max_pool2d_with_indices_relu_26)
        /*002c*/ 	.word	0x00000000
.L_7:


//--------------------- .nv.info.triton_poi_fused_convolution_max_pool2d_with_indices_relu_26 --------------------------
	.section	.nv.info.triton_poi_fused_convolution_max_pool2d_with_indices_relu_26,"",@"SHT_CUDA_INFO"
	.sectionflags	@""
	.align	4


	//----- nvinfo : EIATTR_CUDA_API_VERSION
	.align		4
        /*0000*/ 	.byte	0x04, 0x37
        /*0002*/ 	.short	(.L_9 - .L_8)
.L_8:
        /*0004*/ 	.word	0x0000007c


	//----- nvinfo : EIATTR_KPARAM_INFO
	.align		4
.L_9:
        /*0008*/ 	.byte	0x04, 0x17
        /*000a*/ 	.short	(.L_11 - .L_10)
.L_10:
        /*000c*/ 	.word	0x00000000
        /*0010*/ 	.short	0x0002
        /*0012*/ 	.short	0x0010
        /*0014*/ 	.byte	0x00, 0xf0, 0x11, 0x00


	//----- nvinfo : EIATTR_KPARAM_INFO
	.align		4
.L_11:
        /*0018*/ 	.byte	0x04, 0x17
        /*001a*/ 	.short	(.L_13 - .L_12)
.L_12:
        /*001c*/ 	.word	0x00000000
        /*0020*/ 	.short	0x0001
        /*0022*/ 	.short	0x0008
        /*0024*/ 	.byte	0x00, 0xf4, 0x21, 0x00


	//----- nvinfo : EIATTR_KPARAM_INFO
	.align		4
.L_13:
        /*0028*/ 	.byte	0x04, 0x17
        /*002a*/ 	.short	(.L_15 - .L_14)
.L_14:
        /*002c*/ 	.word	0x00000000
        /*0030*/ 	.short	0x0000
        /*0032*/ 	.short	0x0000
        /*0034*/ 	.byte	0x00, 0xf4, 0x21, 0x00


	//----- nvinfo : EIATTR_SPARSE_MMA_MASK
	.align		4
.L_15:
        /*0038*/ 	.byte	0x03, 0x50
        /*003a*/ 	.short	0x0000


	//----- nvinfo : EIATTR_MAXREG_COUNT
	.align		4
        /*003c*/ 	.byte	0x03, 0x1b
        /*003e*/ 	.short	0x00ff


	//----- nvinfo : EIATTR_EXIT_INSTR_OFFSETS
	.align		4
        /*0040*/ 	.byte	0x04, 0x1c
        /*0042*/ 	.short	(.L_17 - .L_16)


	//   ....[0]....
.L_16:
        /*0044*/ 	.word	0x00000480


	//----- nvinfo : EIATTR_REQNTID
	.align		4
.L_17:
        /*0048*/ 	.byte	0x04, 0x10
        /*004a*/ 	.short	(.L_19 - .L_18)
.L_18:
        /*004c*/ 	.word	0x00000080
        /*0050*/ 	.word	0x00000001
        /*0054*/ 	.word	0x00000001


	//----- nvinfo : EIATTR_CBANK_PARAM_SIZE
	.align		4
.L_19:
        /*0058*/ 	.byte	0x03, 0x19
        /*005a*/ 	.short	0x0014


	//----- nvinfo : EIATTR_PARAM_CBANK
	.align		4
        /*005c*/ 	.byte	0x04, 0x0a
        /*005e*/ 	.short	(.L_21 - .L_20)
	.align		4
.L_20:
        /*0060*/ 	.word	index@(.nv.constant0.triton_poi_fused_convolution_max_pool2d_with_indices_relu_26)
        /*0064*/ 	.short	0x0210
        /*0066*/ 	.short	0x0014


	//----- nvinfo : EIATTR_SW_WAR
	.align		4
.L_21:
        /*0068*/ 	.byte	0x04, 0x36
        /*006a*/ 	.short	(.L_23 - .L_22)
.L_22:
        /*006c*/ 	.word	0x00000008
.L_23:


//--------------------- .nv.callgraph             --------------------------
	.section	.nv.callgraph,"",@"SHT_CUDA_CALLGRAPH"
	.align	4
	.sectionentsize	8
	.align		4
        /*0000*/ 	.word	0x00000000
	.align		4
        /*0004*/ 	.word	0xffffffff
	.align		4
        /*0008*/ 	.word	0x00000000
	.align		4
        /*000c*/ 	.word	0xfffffffe
	.align		4
        /*0010*/ 	.word	0x00000000
	.align		4
        /*0014*/ 	.word	0xfffffffd
	.align		4
        /*0018*/ 	.word	0x00000000
	.align		4
        /*001c*/ 	.word	0xfffffffc


//--------------------- .text.triton_poi_fused_convolution_max_pool2d_with_indices_relu_26 --------------------------
	.section	.text.triton_poi_fused_convolution_max_pool2d_with_indices_relu_26,"ax",@progbits
	.align	128
        .global         triton_poi_fused_convolution_max_pool2d_with_indices_relu_26
        .type           triton_poi_fused_convolution_max_pool2d_with_indices_relu_26,@function
        .size           triton_poi_fused_convolution_max_pool2d_with_indices_relu_26,(.L_x_1 - triton_poi_fused_convolution_max_pool2d_with_indices_relu_26)
        .other          triton_poi_fused_convolution_max_pool2d_with_indices_relu_26,@"STO_CUDA_ENTRY STV_DEFAULT"
triton_poi_fused_convolution_max_pool2d_with_indices_relu_26:
.text.triton_poi_fused_convolution_max_pool2d_with_indices_relu_26:
[----:B------:R-:W-:Y:S01]  /*0000*/  LDC R1, c[0x0][0x28] ;  /* 0x00000a00ff017b82 */ /* 0x000fe20000000800 */
[----:B------:R-:W1:Y:S01]  /*0010*/  S2R R0, SR_TID.X ;  /* 0x0000000000007919 */ /* 0x000e620000002100 */
[----:B------:R-:W-:Y:S01]  /*0020*/  ULDC.64 UR4, c[0x0][0x208] ;  /* 0x0000820000047ab9 */ /* 0x000fe20000000a00 */
[----:B------:R-:W2:Y:S01]  /*0030*/  S2R R3, SR_CTAID.X ;  /* 0x0000000000037919 */ /* 0x000ea20000002500 */
[----:B-1----:R-:W-:Y:S01]  /*0040*/  IMAD.SHL.U32 R0, R0, 0x4, RZ ;  /* 0x0000000400007824 */ /* 0x002fe200078e00ff */
[----:B--2---:R-:W-:-:S04]  /*0050*/  SHF.R.S32.HI R5, RZ, 0x16, R3 ;  /* 0x00000016ff057819 */ /* 0x004fc80000011403 */
[----:B------:R-:W-:Y:S02]  /*0060*/  LOP3.LUT R0, R0, 0x1fc, RZ, 0xc0, !PT ;  /* 0x000001fc00007812 */ /* 0x000fe400078ec0ff */
[----:B------:R-:W-:-:S03]  /*0070*/  SGXT R5, R5, 0x1 ;  /* 0x000000010505781a */ /* 0x000fc60000000200 */
[----:B------:R-:W-:-:S05]  /*0080*/  IMAD R0, R3, 0x200, R0 ;  /* 0x0000020003007824 */ /* 0x000fca00078e0200 */
[----:B------:R-:W-:Y:S02]  /*0090*/  SHF.R.S32.HI R3, RZ, 0x1f, R0 ;  /* 0x0000001fff037819 */ /* 0x000fe40000011400 */
[-C--:B------:R-:W-:Y:S02]  /*00a0*/  LEA.HI R6, R5, R0.reuse, RZ, 0xb ;  /* 0x0000000005067211 */ /* 0x080fe400078f58ff */
[----:B------:R-:W-:Y:S02]  /*00b0*/  LEA.HI R4, R3, R0, RZ, 0x8 ;  /* 0x0000000003047211 */ /* 0x000fe400078f40ff */
[----:B------:R-:W1:Y:S01]  /*00c0*/  LDC.64 R2, c[0x0][0x210] ;  /* 0x00008400ff027b82 */ /* 0x000e620000000a00 */
[----:B------:R-:W-:Y:S01]  /*00d0*/  IMAD.SHL.U32 R7, R6, 0x4, RZ ;  /* 0x0000000406077824 */ /* 0x000fe200078e00ff */
[----:B------:R-:W-:-:S04]  /*00e0*/  SHF.R.S32.HI R5, RZ, 0x8, R4 ;  /* 0x00000008ff057819 */ /* 0x000fc80000011404 */
[----:B------:R-:W-:Y:S02]  /*00f0*/  LEA.HI R6, R5, R5, RZ, 0x3 ;  /* 0x0000000505067211 */ /* 0x000fe400078f18ff */
[----:B------:R-:W-:Y:S02]  /*0100*/  LOP3.LUT R8, R7, 0xffffe000, RZ, 0xc0, !PT ;  /* 0xffffe00007087812 */ /* 0x000fe400078ec0ff */
[----:B------:R-:W-:Y:S02]  /*0110*/  LOP3.LUT R7, R4, 0xffffff00, RZ, 0xc0, !PT ;  /* 0xffffff0004077812 */ /* 0x000fe400078ec0ff */
[----:B------:R-:W-:Y:S02]  /*0120*/  LOP3.LUT R6, R6, 0x7ffff8, RZ, 0xc0, !PT ;  /* 0x007ffff806067812 */ /* 0x000fe400078ec0ff */
[----:B------:R-:W-:-:S03]  /*0130*/  IADD3 R7, R8, R0, -R7 ;  /* 0x0000000008077210 */ /* 0x000fc60007ffe807 */
[----:B------:R-:W-:-:S04]  /*0140*/  IMAD.IADD R6, R5, 0x1, -R6 ;  /* 0x0000000105067824 */ /* 0x000fc800078e0a06 */
[----:B------:R-:W-:-:S04]  /*0150*/  IMAD R17, R6, 0x200, R7 ;  /* 0x0000020006117824 */ /* 0x000fc800078e0207 */
[C---:B------:R-:W-:Y:S02]  /*0160*/  VIADD R9, R17.reuse, 0x100 ;  /* 0x0000010011097836 */ /* 0x040fe40000000000 */
[----:B-1----:R-:W-:-:S04]  /*0170*/  IMAD.WIDE R4, R17, 0x4, R2 ;  /* 0x0000000411047825 */ /* 0x002fc800078e0202 */
[----:B------:R-:W-:Y:S02]  /*0180*/  IMAD.WIDE R8, R9, 0x4, R2 ;  /* 0x0000000409087825 */ /* 0x000fe400078e0202 */
[----:B------:R-:W2:Y:S04]  /*0190*/  LDG.E.128 R4, desc[UR4][R4.64] ;  /* 0x0000000404047981 */ /* 0x000ea8000c1e1d00 */
[----:B------:R-:W2:Y:S01]  /*01a0*/  LDG.E.128 R8, desc[UR4][R8.64] ;  /* 0x0000000408087981 */ /* 0x000ea2000c1e1d00 */
[----:B------:R-:W-:-:S04]  /*01b0*/  VIADD R13, R17, 0x1000 ;  /* 0x00001000110d7836 */ /* 0x000fc80000000000 */
[----:B------:R-:W-:-:S06]  /*01c0*/  IMAD.WIDE R12, R13, 0x4, R2 ;  /* 0x000000040d0c7825 */ /* 0x000fcc00078e0202 */
[----:B------:R-:W3:Y:S01]  /*01d0*/  LDG.E.128 R12, desc[UR4][R12.64] ;  /* 0x000000040c0c7981 */ /* 0x000ee2000c1e1d00 */
[----:B------:R-:W-:-:S04]  /*01e0*/  VIADD R17, R17, 0x1100 ;  /* 0x0000110011117836 */ /* 0x000fc80000000000 */
[----:B------:R-:W-:-:S05]  /*01f0*/  IMAD.WIDE R2, R17, 0x4, R2 ;  /* 0x0000000411027825 */ /* 0x000fca00078e0202 */
[----:B------:R1:W4:Y:S02]  /*0200*/  LDG.E.128 R16, desc[UR4][R2.64] ;  /* 0x0000000402107981 */ /* 0x000324000c1e1d00 */
[----:B-1----:R-:W1:Y:S02]  /*0210*/  LDC.64 R2, c[0x0][0x218] ;  /* 0x00008600ff027b82 */ /* 0x002e640000000a00 */
[----:B-1----:R-:W-:Y:S01]  /*0220*/  IMAD.WIDE R2, R0, 0x4, R2 ;  /* 0x0000000400027825 */ /* 0x002fe200078e0202 */
[----:B--2---:R-:W-:Y:S02]  /*0230*/  FSETP.GT.AND P0, PT, R8, R4, PT ;  /* 0x000000040800720b */ /* 0x004fe40003f04000 */
[----:B------:R-:W-:Y:S02]  /*0240*/  FSETP.GT.AND P3, PT, R9, R5, PT ;  /* 0x000000050900720b */ /* 0x000fe40003f64000 */
[----:B------:R-:W-:Y:S02]  /*0250*/  FSETP.GT.AND P2, PT, R10, R6, PT ;  /* 0x000000060a00720b */ /* 0x000fe40003f44000 */
[----:B------:R-:W-:-:S02]  /*0260*/  FSETP.NAN.AND P1, PT, R8, R8, PT ;  /* 0x000000080800720b */ /* 0x000fc40003f28000 */
[----:B------:R-:W-:Y:S02]  /*0270*/  FSETP.NAN.AND P4, PT, R9, R9, PT ;  /* 0x000000090900720b */ /* 0x000fe40003f88000 */
[----:B------:R-:W-:-:S03]  /*0280*/  FSETP.NAN.AND P5, PT, R10, R10, PT ;  /* 0x0000000a0a00720b */ /* 0x000fc60003fa8000 */
[----:B------:R-:W-:Y:S02]  /*0290*/  @!P0 FSEL R8, R8, R4, P1 ;  /* 0x0000000408088208 */ /* 0x000fe40000800000 */
[----:B---3--:R-:W-:Y:S02]  /*02a0*/  FSETP.NAN.AND P0, PT, R12, R12, PT ;  /* 0x0000000c0c00720b */ /* 0x008fe40003f08000 */
[----:B------:R-:W-:Y:S02]  /*02b0*/  FSETP.GT.AND P1, PT, R11, R7, PT ;  /* 0x000000070b00720b */ /* 0x000fe40003f24000 */
[----:B------:R-:W-:Y:S02]  /*02c0*/  @!P3 FSEL R9, R9, R5, P4 ;  /* 0x000000050909b208 */ /* 0x000fe40002000000 */
[----:B------:R-:W-:Y:S02]  /*02d0*/  @!P2 FSEL R10, R10, R6, P5 ;  /* 0x000000060a0aa208 */ /* 0x000fe40002800000 */
[----:B------:R-:W-:-:S02]  /*02e0*/  FSETP.NAN.AND P2, PT, R13, R13, PT ;  /* 0x0000000d0d00720b */ /* 0x000fc40003f48000 */
[----:B------:R-:W-:Y:S02]  /*02f0*/  FSETP.NAN.AND P3, PT, R14, R14, PT ;  /* 0x0000000e0e00720b */ /* 0x000fe40003f68000 */
[----:B------:R-:W-:Y:S02]  /*0300*/  FSETP.GEU.AND P5, PT, R8, R12, PT ;  /* 0x0000000c0800720b */ /* 0x000fe40003fae000 */
[----:B------:R-:W-:Y:S02]  /*0310*/  FSETP.NAN.AND P4, PT, R11, R11, PT ;  /* 0x0000000b0b00720b */ /* 0x000fe40003f88000 */
[----:B------:R-:W-:Y:S02]  /*0320*/  @!P0 FSEL R12, R12, R8, !P5 ;  /* 0x000000080c0c8208 */ /* 0x000fe40006800000 */
[----:B------:R-:W-:Y:S02]  /*0330*/  FSETP.NAN.AND P0, PT, R15, R15, PT ;  /* 0x0000000f0f00720b */ /* 0x000fe40003f08000 */
[----:B------:R-:W-:-:S02]  /*0340*/  @!P1 FSEL R11, R11, R7, P4 ;  /* 0x000000070b0b9208 */ /* 0x000fc40002000000 */
[----:B----4-:R-:W-:Y:S02]  /*0350*/  FSETP.NAN.AND P1, PT, R16, R16, PT ;  /* 0x000000101000720b */ /* 0x010fe40003f28000 */
[----:B------:R-:W-:Y:S02]  /*0360*/  FSETP.GEU.AND P4, PT, R9, R13, PT ;  /* 0x0000000d0900720b */ /* 0x000fe40003f8e000 */
[----:B------:R-:W-:Y:S02]  /*0370*/  FSETP.GEU.AND P5, PT, R10, R14, PT ;  /* 0x0000000e0a00720b */ /* 0x000fe40003fae000 */
[----:B------:R-:W-:Y:S02]  /*0380*/  @!P2 FSEL R13, R13, R9, !P4 ;  /* 0x000000090d0da208 */ /* 0x000fe40006000000 */
[----:B------:R-:W-:Y:S02]  /*0390*/  @!P3 FSEL R14, R14, R10, !P5 ;  /* 0x0000000a0e0eb208 */ /* 0x000fe40006800000 */
[----:B------:R-:W-:-:S02]  /*03a0*/  FSETP.NAN.AND P2, PT, R17, R17, PT ;  /* 0x000000111100720b */ /* 0x000fc40003f48000 */
[----:B------:R-:W-:Y:S02]  /*03b0*/  FSETP.NAN.AND P4, PT, R18, R18, PT ;  /* 0x000000121200720b */ /* 0x000fe40003f88000 */
[----:B------:R-:W-:Y:S02]  /*03c0*/  FSETP.NAN.AND P3, PT, R19, R19, PT ;  /* 0x000000131300720b */ /* 0x000fe40003f68000 */
[----:B------:R-:W-:Y:S02]  /*03d0*/  FSETP.GEU.AND P5, PT, R11, R15, PT ;  /* 0x0000000f0b00720b */ /* 0x000fe40003fae000 */
[----:B------:R-:W-:Y:S02]  /*03e0*/  FSETP.GEU.AND P6, PT, R12, R16, PT ;  /* 0x000000100c00720b */ /* 0x000fe40003fce000 */
[----:B------:R-:W-:Y:S02]  /*03f0*/  @!P0 FSEL R15, R15, R11, !P5 ;  /* 0x0000000b0f0f8208 */ /* 0x000fe40006800000 */
[----:B------:R-:W-:-:S02]  /*0400*/  @!P1 SEL R16, R16, R12, !P6 ;  /* 0x0000000c10109207 */ /* 0x000fc40007000000 */
[----:B------:R-:W-:Y:S02]  /*0410*/  FSETP.GEU.AND P0, PT, R13, R17, PT ;  /* 0x000000110d00720b */ /* 0x000fe40003f0e000 */
[----:B------:R-:W-:Y:S02]  /*0420*/  FSETP.GEU.AND P1, PT, R14, R18, PT ;  /* 0x000000120e00720b */ /* 0x000fe40003f2e000 */
[----:B------:R-:W-:Y:S02]  /*0430*/  FSETP.GEU.AND P5, PT, R15, R19, PT ;  /* 0x000000130f00720b */ /* 0x000fe40003fae000 */
[----:B------:R-:W-:Y:S02]  /*0440*/  @!P2 SEL R17, R17, R13, !P0 ;  /* 0x0000000d1111a207 */ /* 0x000fe40004000000 */
[----:B------:R-:W-:Y:S02]  /*0450*/  @!P4 SEL R18, R18, R14, !P1 ;  /* 0x0000000e1212c207 */ /* 0x000fe40004800000 */
[----:B------:R-:W-:-:S05]  /*0460*/  @!P3 SEL R19, R19, R15, !P5 ;  /* 0x0000000f1313b207 */ /* 0x000fca0006800000 */
[----:B------:R-:W-:Y:S01]  /*0470*/  STG.E.128 desc[UR4][R2.64], R16 ;  /* 0x0000001002007986 */ /* 0x000fe2000c101d04 */
[----:B------:R-:W-:Y:S05]  /*0480*/  EXIT ;  /* 0x000000000000794d */ /* 0x000fea0003800000 */
.L_x_0:
[----:B------:R-:W-:-:S00]  /*0490*/  BRA `(.L_x_0) ;  /* 0xfffffffc00fc7947 */ /* 0x000fc0000383ffff */
[----:B------:R-:W-:-:S00]  /*04a0*/  NOP ;  /* 0x0000000000007918 */ /* 0x000fc00000000000 */
        /* <DEDUP_REMOVED lines=13> */
.L_x_1:


//--------------------- .nv.constant0.triton_poi_fused_convolution_max_pool2d_with_indices_relu_26 --------------------------
	.section	.nv.constant0.triton_poi_fused_convolution_max_pool2d_with_indices_relu_26,"a",@progbits
	.sectionflags	@""
	.align	4
.nv.constant0.triton_poi_fused_convolution_max_pool2d_with_indices_relu_26:
	.zero		548
